	.headerflags	@"EF_CUDA_TEXMODE_UNIFIED EF_CUDA_64BIT_ADDRESS EF_CUDA_ACCELERATORS EF_CUDA_SM90 EF_CUDA_VIRTUAL_SM(EF_CUDA_SM90)"
	.elftype	@"ET_EXEC"


//--------------------- .nv.info                  --------------------------
	.section	.nv.info,"",@"SHT_CUDA_INFO"
	.align	4


	//----- nvinfo : EIATTR_REGCOUNT
	.align		4
        /*0000*/ 	.byte	0x04, 0x2f
        /*0002*/ 	.short	(.L_2 - .L_1)
	.align		4
.L_1:
        /*0004*/ 	.word	index@(triton_poi_fused_convolution_elu_33)
        /*0008*/ 	.word	0x0000001f


	//----- nvinfo : EIATTR_MIN_STACK_SIZE
	.align		4
.L_2:
        /*000c*/ 	.byte	0x04, 0x12
        /*000e*/ 	.short	(.L_4 - .L_3)
	.align		4
.L_3:
        /*0010*/ 	.word	index@(triton_poi_fused_convolution_elu_33)
        /*0014*/ 	.word	0x00000000


	//----- nvinfo : EIATTR_FRAME_SIZE
	.align		4
.L_4:
        /*0018*/ 	.byte	0x04, 0x11
        /*001a*/ 	.short	(.L_6 - .L_5)
	.align		4
.L_5:
        /*001c*/ 	.word	index@(triton_poi_fused_convolution_elu_33)
        /*0020*/ 	.word	0x00000000


	//----- nvinfo : EIATTR_MIN_STACK_SIZE
	.align		4
.L_6:
        /*0024*/ 	.byte	0x04, 0x12
        /*0026*/ 	.short	(.L_8 - .L_7)
	.align		4
.L_7:
        /*0028*/ 	.word	index@(triton_poi_fused_convolution_elu_33)
        /*002c*/ 	.word	0x00000000
.L_8:


//--------------------- .nv.info.triton_poi_fused_convolution_elu_33 --------------------------
	.section	.nv.info.triton_poi_fused_convolution_elu_33,"",@"SHT_CUDA_INFO"
	.sectionflags	@""
	.align	4


	//----- nvinfo : EIATTR_CUDA_API_VERSION
	.align		4
        /*0000*/ 	.byte	0x04, 0x37
        /*0002*/ 	.short	(.L_10 - .L_9)
.L_9:
        /*0004*/ 	.word	0x0000007c


	//----- nvinfo : EIATTR_KPARAM_INFO
	.align		4
.L_10:
        /*0008*/ 	.byte	0x04, 0x17
        /*000a*/ 	.short	(.L_12 - .L_11)
.L_11:
        /*000c*/ 	.word	0x00000000
        /*0010*/ 	.short	0x0002
        /*0012*/ 	.short	0x0010
        /*0014*/ 	.byte	0x00, 0xf0, 0x11, 0x00


	//----- nvinfo : EIATTR_KPARAM_INFO
	.align		4
.L_12:
        /*0018*/ 	.byte	0x04, 0x17
        /*001a*/ 	.short	(.L_14 - .L_13)
.L_13:
        /*001c*/ 	.word	0x00000000
        /*0020*/ 	.short	0x0001
        /*0022*/ 	.short	0x0008
        /*0024*/ 	.byte	0x00, 0xf4, 0x21, 0x00


	//----- nvinfo : EIATTR_KPARAM_INFO
	.align		4
.L_14:
        /*0028*/ 	.byte	0x04, 0x17
        /*002a*/ 	.short	(.L_16 - .L_15)
.L_15:
        /*002c*/ 	.word	0x00000000
        /*0030*/ 	.short	0x0000
        /*0032*/ 	.short	0x0000
        /*0034*/ 	.byte	0x00, 0xf4, 0x21, 0x00


	//----- nvinfo : EIATTR_SPARSE_MMA_MASK
	.align		4
.L_16:
        /*0038*/ 	.byte	0x03, 0x50
        /*003a*/ 	.short	0x0000


	//----- nvinfo : EIATTR_MAXREG_COUNT
	.align		4
        /*003c*/ 	.byte	0x03, 0x1b
        /*003e*/ 	.short	0x00ff


	//----- nvinfo : EIATTR_EXIT_INSTR_OFFSETS
	.align		4
        /*0040*/ 	.byte	0x04, 0x1c
        /*0042*/ 	.short	(.L_18 - .L_17)


	//   ....[0]....
.L_17:
        /*0044*/ 	.word	0x00000f80


	//----- nvinfo : EIATTR_REQNTID
	.align		4
.L_18:
        /*0048*/ 	.byte	0x04, 0x10
        /*004a*/ 	.short	(.L_20 - .L_19)
.L_19:
        /*004c*/ 	.word	0x00000080
        /*0050*/ 	.word	0x00000001
        /*0054*/ 	.word	0x00000001


	//----- nvinfo : EIATTR_CBANK_PARAM_SIZE
	.align		4
.L_20:
        /*0058*/ 	.byte	0x03, 0x19
        /*005a*/ 	.short	0x0014


	//----- nvinfo : EIATTR_PARAM_CBANK
	.align		4
        /*005c*/ 	.byte	0x04, 0x0a
        /*005e*/ 	.short	(.L_22 - .L_21)
	.align		4
.L_21:
        /*0060*/ 	.word	index@(.nv.constant0.triton_poi_fused_convolution_elu_33)
        /*0064*/ 	.short	0x0210
        /*0066*/ 	.short	0x0014


	//----- nvinfo : EIATTR_SW_WAR
	.align		4
.L_22:
        /*0068*/ 	.byte	0x04, 0x36
        /*006a*/ 	.short	(.L_24 - .L_23)
.L_23:
        /*006c*/ 	.word	0x00000008
.L_24:


//--------------------- .nv.callgraph             --------------------------
	.section	.nv.callgraph,"",@"SHT_CUDA_CALLGRAPH"
	.align	4
	.sectionentsize	8
	.align		4
        /*0000*/ 	.word	0x00000000
	.align		4
        /*0004*/ 	.word	0xffffffff
	.align		4
        /*0008*/ 	.word	0x00000000
	.align		4
        /*000c*/ 	.word	0xfffffffe
	.align		4
        /*0010*/ 	.word	0x00000000
	.align		4
        /*0014*/ 	.word	0xfffffffd
	.align		4
        /*0018*/ 	.word	0x00000000
	.align		4
        /*001c*/ 	.word	0xfffffffc


//--------------------- .nv.constant4             --------------------------
	.section	.nv.constant4,"a",@progbits
	.align	8
	.align		8
.nv.constant4:
        /*0000*/ 	.dword	_$_str


//--------------------- .text.triton_poi_fused_convolution_elu_33 --------------------------
	.section	.text.triton_poi_fused_convolution_elu_33,"ax",@progbits
	.align	128
        .global         triton_poi_fused_convolution_elu_33
        .type           triton_poi_fused_convolution_elu_33,@function
        .size           triton_poi_fused_convolution_elu_33,(.L_x_1 - triton_poi_fused_convolution_elu_33)
        .other          triton_poi_fused_convolution_elu_33,@"STO_CUDA_ENTRY STV_DEFAULT"
triton_poi_fused_convolution_elu_33:
.text.triton_poi_fused_convolution_elu_33:
[----:B------:R-:W-:Y:S01]  /*0000*/  LDC R1, c[0x0][0x28] ;  /* 0x00000a00ff017b82 */ /* 0x000fe20000000800 */
[----:B------:R-:W1:Y:S07]  /*0010*/  S2R R0, SR_TID.X ;  /* 0x0000000000007919 */ /* 0x000e6e0000002100 */
[----:B------:R-:W2:Y:S01]  /*0020*/  LDC.64 R8, c[0x0][0x218] ;  /* 0x00008600ff087b82 */ /* 0x000ea20000000a00 */
[----:B------:R-:W-:Y:S01]  /*0030*/  ULDC.64 UR4, c[0x0][0x208] ;  /* 0x0000820000047ab9 */ /* 0x000fe20000000a00 */
[----:B------:R-:W3:Y:S06]  /*0040*/  S2R R5, SR_CTAID.X ;  /* 0x0000000000057919 */ /* 0x000eec0000002500 */
[----:B------:R-:W4:Y:S01]  /*0050*/  LDC.64 R2, c[0x0][0x210] ;  /* 0x00008400ff027b82 */ /* 0x000f220000000a00 */
[----:B-1----:R-:W-:-:S04]  /*0060*/  SHF.L.U32 R0, R0, 0x2, RZ ;  /* 0x0000000200007819 */ /* 0x002fc800000006ff */
[----:B------:R-:W-:Y:S02]  /*0070*/  LOP3.LUT R0, R0, 0x1fc, RZ, 0xc0, !PT ;  /* 0x000001fc00007812 */ /* 0x000fe400078ec0ff */
[----:B---3--:R-:W-:Y:S02]  /*0080*/  SHF.R.S32.HI R4, RZ, 0x15, R5 ;  /* 0x00000015ff047819 */ /* 0x008fe40000011405 */
[----:B------:R-:W-:Y:S02]  /*0090*/  LEA R5, R5, R0, 0xa ;  /* 0x0000000005057211 */ /* 0x000fe400078e50ff */
[----:B------:R-:W-:-:S03]  /*00a0*/  SGXT R0, R4, 0x1 ;  /* 0x000000010400781a */ /* 0x000fc60000000200 */
[----:B----4-:R-:W-:Y:S01]  /*00b0*/  IMAD.WIDE R2, R5, 0x4, R2 ;  /* 0x0000000405027825 */ /* 0x010fe200078e0202 */
[----:B------:R-:W-:-:S04]  /*00c0*/  LEA.HI R0, R0, R5, RZ, 0x7 ;  /* 0x0000000500007211 */ /* 0x000fc800078f38ff */
[----:B------:R-:W-:Y:S01]  /*00d0*/  LOP3.LUT R0, R0, 0xffffff80, RZ, 0xc0, !PT ;  /* 0xffffff8000007812 */ /* 0x000fe200078ec0ff */
[----:B------:R-:W3:Y:S03]  /*00e0*/  LDG.E.128 R12, desc[UR4][R2.64] ;  /* 0x00000004020c7981 */ /* 0x000ee6000c1e1d00 */
[----:B------:R-:W-:-:S05]  /*00f0*/  IADD3 R7, R5, -R0, RZ ;  /* 0x8000000005077210 */ /* 0x000fca0007ffe0ff */
[----:B--2---:R-:W-:Y:S02]  /*0100*/  IMAD.WIDE R8, R7, 0x4, R8 ;  /* 0x0000000407087825 */ /* 0x004fe400078e0208 */
[----:B------:R-:W2:Y:S04]  /*0110*/  LDG.E.128 R4, desc[UR4][R2.64+0x800] ;  /* 0x0008000402047981 */ /* 0x000ea8000c1e1d00 */
[----:B------:R-:W3:Y:S01]  /*0120*/  LDG.E.EL.128 R8, desc[UR4][R8.64] ;  /* 0x0000000408087981 */ /* 0x000ee2000c2e1d00 */
[----:B------:R-:W-:Y:S01]  /*0130*/  HFMA2.MMA R18, -RZ, RZ, 0.83837890625, -4044 ;  /* 0x3ab5ebe6ff127435 */ /* 0x000fe200000001ff */
[----:B---3--:R-:W-:-:S04]  /*0140*/  FADD R20, R15, R11 ;  /* 0x0000000b0f147221 */ /* 0x008fc80000000000 */
[----:B------:R-:W-:-:S06]  /*0150*/  FMUL R16, R20, 1.4426950216293334961 ;  /* 0x3fb8aa3b14107820 */ /* 0x000fcc0000400000 */
[----:B------:R-:W1:Y:S01]  /*0160*/  FRND R16, R16 ;  /* 0x0000001000107307 */ /* 0x000e620000201000 */
[----:B------:R-:W-:-:S05]  /*0170*/  FADD.FTZ R0, |R20|, -RZ ;  /* 0x800000ff14007221 */ /* 0x000fca0000010200 */
[----:B------:R-:W-:Y:S01]  /*0180*/  FSETP.GEU.AND P0, PT, R0, 0.40999999642372131348, PT ;  /* 0x3ed1eb850000780b */ /* 0x000fe20003f0e000 */
[----:B------:R-:W-:-:S03]  /*0190*/  FADD R19, R14, R10 ;  /* 0x0000000a0e137221 */ /* 0x000fc60000000000 */
[----:B-1----:R-:W-:-:S05]  /*01a0*/  FSEL R17, R16, RZ, P0 ;  /* 0x000000ff10117208 */ /* 0x002fca0000000000 */
[----:B------:R-:W-:Y:S01]  /*01b0*/  FFMA.FTZ R22, -R17, 0.693145751953125, R20 ;  /* 0x3f31720011167823 */ /* 0x000fe20000010114 */
[----:B------:R-:W-:-:S03]  /*01c0*/  FMUL R0, R19, 1.4426950216293334961 ;  /* 0x3fb8aa3b13007820 */ /* 0x000fc60000400000 */
[C---:B------:R-:W-:Y:S01]  /*01d0*/  FFMA.FTZ R21, -R17.reuse, 1.428606765330187045e-06, R22 ;  /* 0x35bfbe8e11157823 */ /* 0x040fe20000010116 */
[----:B------:R-:W-:-:S03]  /*01e0*/  FSETP.NEU.AND P0, PT, R17, 128, PT ;  /* 0x430000001100780b */ /* 0x000fc60003f0d000 */
[----:B------:R-:W-:Y:S01]  /*01f0*/  FFMA.FTZ R16, R21, R18, 0.0083824126049876213074 ;  /* 0x3c09566315107423 */ /* 0x000fe20000010012 */
[----:B------:R-:W1:Y:S01]  /*0200*/  FRND R0, R0 ;  /* 0x0000000000007307 */ /* 0x000e620000201000 */
[----:B------:R-:W-:Y:S02]  /*0210*/  FSEL R17, R17, 127, P0 ;  /* 0x42fe000011117808 */ /* 0x000fe40000000000 */
[----:B------:R-:W-:-:S04]  /*0220*/  FFMA.FTZ R16, R21, R16, 0.041667830199003219604 ;  /* 0x3d2aabe315107423 */ /* 0x000fc80000010010 */
[----:B------:R-:W-:Y:S01]  /*0230*/  FFMA.FTZ R22, R21, R16, 0.16666397452354431152 ;  /* 0x3e2aa9f615167423 */ /* 0x000fe20000010010 */
[----:B------:R-:W3:Y:S01]  /*0240*/  MUFU.EX2 R24, R17 ;  /* 0x0000001100187308 */ /* 0x000ee20000000800 */
[----:B------:R-:W-:Y:S02]  /*0250*/  FADD.FTZ R16, |R19|, -RZ ;  /* 0x800000ff13107221 */ /* 0x000fe40000010200 */
[----:B------:R-:W-:-:S03]  /*0260*/  FFMA.FTZ R22, R21, R22, 0.49999994039535522461 ;  /* 0x3efffffe15167423 */ /* 0x000fc60000010016 */
[----:B------:R-:W-:Y:S01]  /*0270*/  FSETP.GEU.AND P1, PT, R16, 0.40999999642372131348, PT ;  /* 0x3ed1eb851000780b */ /* 0x000fe20003f2e000 */
[----:B------:R-:W-:-:S03]  /*0280*/  FMUL R22, R21, R22 ;  /* 0x0000001615167220 */ /* 0x000fc60000400000 */
[----:B-1----:R-:W-:Y:S01]  /*0290*/  FSEL R0, R0, RZ, P1 ;  /* 0x000000ff00007208 */ /* 0x002fe20000800000 */
[----:B------:R-:W-:Y:S01]  /*02a0*/  FFMA.FTZ R21, R21, R22, R21 ;  /* 0x0000001615157223 */ /* 0x000fe20000010015 */
[----:B---3--:R-:W-:-:S03]  /*02b0*/  FADD R23, R24, -1 ;  /* 0xbf80000018177421 */ /* 0x008fc60000000000 */
[----:B------:R-:W-:Y:S01]  /*02c0*/  FFMA.FTZ R25, -R0, 0.693145751953125, R19 ;  /* 0x3f31720000197823 */ /* 0x000fe20000010113 */
[----:B------:R-:W-:Y:S01]  /*02d0*/  FADD R16, R13, R9 ;  /* 0x000000090d107221 */ /* 0x000fe20000000000 */
[----:B------:R-:W-:Y:S02]  /*02e0*/  FFMA.FTZ R24, R24, R21, R23 ;  /* 0x0000001518187223 */ /* 0x000fe40000010017 */
[C---:B------:R-:W-:Y:S01]  /*02f0*/  FFMA.FTZ R21, -R0.reuse, 1.428606765330187045e-06, R25 ;  /* 0x35bfbe8e00157823 */ /* 0x040fe20000010119 */
[----:B------:R-:W-:Y:S01]  /*0300*/  FSETP.NEU.AND P2, PT, R0, 128, PT ;  /* 0x430000000000780b */ /* 0x000fe20003f4d000 */
[----:B------:R-:W-:Y:S02]  /*0310*/  FMUL R22, R16, 1.4426950216293334961 ;  /* 0x3fb8aa3b10167820 */ /* 0x000fe40000400000 */
[----:B------:R-:W-:Y:S01]  /*0320*/  FFMA.FTZ R26, R21, R18, 0.0083824126049876213074 ;  /* 0x3c095663151a7423 */ /* 0x000fe20000010012 */
[----:B------:R-:W-:-:S03]  /*0330*/  FSEL R25, R0, 127, P2 ;  /* 0x42fe000000197808 */ /* 0x000fc60001000000 */
[C---:B------:R-:W-:Y:S01]  /*0340*/  FFMA.FTZ R0, R21.reuse, R26, 0.041667830199003219604 ;  /* 0x3d2aabe315007423 */ /* 0x040fe2000001001a */
[----:B------:R-:W1:Y:S03]  /*0350*/  FRND R22, R22 ;  /* 0x0000001600167307 */ /* 0x000e660000201000 */
[----:B------:R-:W-:Y:S01]  /*0360*/  FFMA.FTZ R28, R21, R0, 0.16666397452354431152 ;  /* 0x3e2aa9f6151c7423 */ /* 0x000fe20000010000 */
[----:B------:R-:W-:-:S04]  /*0370*/  FADD.FTZ R0, |R16|, -RZ ;  /* 0x800000ff10007221 */ /* 0x000fc80000010200 */
[----:B------:R-:W3:Y:S01]  /*0380*/  MUFU.EX2 R26, R25 ;  /* 0x00000019001a7308 */ /* 0x000ee20000000800 */
[----:B------:R-:W-:Y:S01]  /*0390*/  FFMA.FTZ R28, R21, R28, 0.49999994039535522461 ;  /* 0x3efffffe151c7423 */ /* 0x000fe2000001001c */
[----:B------:R-:W-:-:S03]  /*03a0*/  FSETP.GEU.AND P1, PT, R0, 0.40999999642372131348, PT ;  /* 0x3ed1eb850000780b */ /* 0x000fc60003f2e000 */
[----:B------:R-:W-:-:S04]  /*03b0*/  FMUL R28, R21, R28 ;  /* 0x0000001c151c7220 */ /* 0x000fc80000400000 */
[----:B------:R-:W-:Y:S01]  /*03c0*/  FFMA.FTZ R23, R21, R28, R21 ;  /* 0x0000001c15177223 */ /* 0x000fe20000010015 */
[----:B-1----:R-:W-:Y:S01]  /*03d0*/  FSEL R21, R22, RZ, P1 ;  /* 0x000000ff16157208 */ /* 0x002fe20000800000 */
[----:B---3--:R-:W-:-:S04]  /*03e0*/  FADD R27, R26, -1 ;  /* 0xbf8000001a1b7421 */ /* 0x008fc80000000000 */
[C---:B------:R-:W-:Y:S01]  /*03f0*/  FFMA.FTZ R0, -R21.reuse, 0.693145751953125, R16 ;  /* 0x3f31720015007823 */ /* 0x040fe20000010110 */
[C---:B------:R-:W-:Y:S01]  /*0400*/  FSETP.NEU.AND P1, PT, R21.reuse, 128, PT ;  /* 0x430000001500780b */ /* 0x040fe20003f2d000 */
[----:B------:R-:W-:Y:S02]  /*0410*/  FFMA.FTZ R26, R26, R23, R27 ;  /* 0x000000171a1a7223 */ /* 0x000fe4000001001b */
[C---:B------:R-:W-:Y:S01]  /*0420*/  FFMA.FTZ R23, -R21.reuse, 1.428606765330187045e-06, R0 ;  /* 0x35bfbe8e15177823 */ /* 0x040fe20000010100 */
[----:B------:R-:W-:-:S03]  /*0430*/  FSEL R28, R21, 127, P1 ;  /* 0x42fe0000151c7808 */ /* 0x000fc60000800000 */
[C---:B------:R-:W-:Y:S01]  /*0440*/  FFMA.FTZ R0, R23.reuse, R18, 0.0083824126049876213074 ;  /* 0x3c09566317007423 */ /* 0x040fe20000010012 */
[----:B------:R-:W1:Y:S03]  /*0450*/  MUFU.EX2 R22, R28 ;  /* 0x0000001c00167308 */ /* 0x000e660000000800 */
[----:B------:R-:W-:-:S04]  /*0460*/  FFMA.FTZ R0, R23, R0, 0.041667830199003219604 ;  /* 0x3d2aabe317007423 */ /* 0x000fc80000010000 */
[----:B------:R-:W-:-:S04]  /*0470*/  FFMA.FTZ R0, R23, R0, 0.16666397452354431152 ;  /* 0x3e2aa9f617007423 */ /* 0x000fc80000010000 */
[----:B------:R-:W-:-:S04]  /*0480*/  FFMA.FTZ R0, R23, R0, 0.49999994039535522461 ;  /* 0x3efffffe17007423 */ /* 0x000fc80000010000 */
[----:B------:R-:W-:Y:S01]  /*0490*/  FMUL R0, R23, R0 ;  /* 0x0000000017007220 */ /* 0x000fe20000400000 */
[----:B-1----:R-:W-:-:S03]  /*04a0*/  FADD R27, R22, -1 ;  /* 0xbf800000161b7421 */ /* 0x002fc60000000000 */
[----:B------:R-:W-:Y:S01]  /*04b0*/  FFMA.FTZ R23, R23, R0, R23 ;  /* 0x0000000017177223 */ /* 0x000fe20000010017 */
[----:B------:R-:W-:-:S03]  /*04c0*/  FADD R0, R12, R8 ;  /* 0x000000080c007221 */ /* 0x000fc60000000000 */
[----:B------:R-:W-:Y:S01]  /*04d0*/  FFMA.FTZ R22, R22, R23, R27 ;  /* 0x0000001716167223 */ /* 0x000fe2000001001b */
[----:B------:R-:W-:-:S04]  /*04e0*/  FMUL R27, R0, 1.4426950216293334961 ;  /* 0x3fb8aa3b001b7820 */ /* 0x000fc80000400000 */
[----:B------:R-:W1:Y:S01]  /*04f0*/  FRND R23, R27 ;  /* 0x0000001b00177307 */ /* 0x000e620000201000 */
[----:B------:R-:W-:Y:S01]  /*0500*/  FSETP.GT.AND P3, PT, R15, -R11, PT ;  /* 0x8000000b0f00720b */ /* 0x000fe20003f64000 */
[----:B------:R-:W-:Y:S01]  /*0510*/  FADD.FTZ R15, |R0|, -RZ ;  /* 0x800000ff000f7221 */ /* 0x000fe20000010200 */
[----:B------:R-:W-:-:S04]  /*0520*/  FSETP.NEU.AND P5, PT, R20, RZ, PT ;  /* 0x000000ff1400720b */ /* 0x000fc80003fad000 */
[----:B------:R-:W-:Y:S01]  /*0530*/  FSETP.GEU.AND P4, PT, R15, 0.40999999642372131348, PT ;  /* 0x3ed1eb850f00780b */ /* 0x000fe20003f8e000 */
[----:B------:R-:W-:Y:S01]  /*0540*/  @!P0 FADD R24, R24, R24 ;  /* 0x0000001818188221 */ /* 0x000fe20000000000 */
[----:B------:R-:W-:Y:S02]  /*0550*/  FSETP.GT.AND P6, PT, R17, 128, PT ;  /* 0x430000001100780b */ /* 0x000fe40003fc4000 */
[----:B------:R-:W-:Y:S02]  /*0560*/  FSETP.GT.AND P0, PT, R14, -R10, PT ;  /* 0x8000000a0e00720b */ /* 0x000fe40003f04000 */
[----:B-1----:R-:W-:Y:S02]  /*0570*/  FSEL R23, R23, RZ, P4 ;  /* 0x000000ff17177208 */ /* 0x002fe40002000000 */
[----:B------:R-:W-:Y:S02]  /*0580*/  FSEL R24, R24, +INF , !P6 ;  /* 0x7f80000018187808 */ /* 0x000fe40007000000 */
[----:B------:R-:W-:Y:S01]  /*0590*/  FSETP.GEU.AND P4, PT, R17, -25, PT ;  /* 0xc1c800001100780b */ /* 0x000fe20003f8e000 */
[----:B------:R-:W-:Y:S01]  /*05a0*/  FFMA.FTZ R14, -R23, 0.693145751953125, R0 ;  /* 0x3f317200170e7823 */ /* 0x000fe20000010100 */
[----:B------:R-:W-:-:S02]  /*05b0*/  FADD R15, R20, R20 ;  /* 0x00000014140f7221 */ /* 0x000fc40000000000 */
[----:B------:R-:W-:Y:S01]  /*05c0*/  @P5 FSEL R15, R24, -1, P4 ;  /* 0xbf800000180f5808 */ /* 0x000fe20002000000 */
[C---:B------:R-:W-:Y:S01]  /*05d0*/  FFMA.FTZ R17, -R23.reuse, 1.428606765330187045e-06, R14 ;  /* 0x35bfbe8e17117823 */ /* 0x040fe2000001010e */
[----:B------:R-:W-:-:S03]  /*05e0*/  FSETP.NEU.AND P4, PT, R23, 128, PT ;  /* 0x430000001700780b */ /* 0x000fc60003f8d000 */
[----:B------:R-:W-:Y:S01]  /*05f0*/  FFMA.FTZ R24, R17, R18, 0.0083824126049876213074 ;  /* 0x3c09566311187423 */ /* 0x000fe20000010012 */
[----:B------:R-:W-:-:S03]  /*0600*/  FSEL R14, R23, 127, P4 ;  /* 0x42fe0000170e7808 */ /* 0x000fc60002000000 */
[C---:B------:R-:W-:Y:S02]  /*0610*/  FFMA.FTZ R28, R17.reuse, R24, 0.041667830199003219604 ;  /* 0x3d2aabe3111c7423 */ /* 0x040fe40000010018 */
[----:B------:R-:W1:Y:S02]  /*0620*/  MUFU.EX2 R24, R14 ;  /* 0x0000000e00187308 */ /* 0x000e640000000800 */
[----:B------:R-:W-:-:S04]  /*0630*/  FFMA.FTZ R28, R17, R28, 0.16666397452354431152 ;  /* 0x3e2aa9f6111c7423 */ /* 0x000fc8000001001c */
[----:B------:R-:W-:-:S04]  /*0640*/  FFMA.FTZ R28, R17, R28, 0.49999994039535522461 ;  /* 0x3efffffe111c7423 */ /* 0x000fc8000001001c */
[----:B------:R-:W-:-:S04]  /*0650*/  FMUL R28, R17, R28 ;  /* 0x0000001c111c7220 */ /* 0x000fc80000400000 */
[----:B------:R-:W-:Y:S01]  /*0660*/  FFMA.FTZ R17, R17, R28, R17 ;  /* 0x0000001c11117223 */ /* 0x000fe20000010011 */
[----:B-1----:R-:W-:Y:S01]  /*0670*/  FADD R27, R24, -1 ;  /* 0xbf800000181b7421 */ /* 0x002fe20000000000 */
[----:B------:R-:W-:-:S03]  /*0680*/  FSETP.NEU.AND P5, PT, R19, RZ, PT ;  /* 0x000000ff1300720b */ /* 0x000fc60003fad000 */
[----:B------:R-:W-:Y:S01]  /*0690*/  FFMA.FTZ R24, R24, R17, R27 ;  /* 0x0000001118187223 */ /* 0x000fe2000001001b */
[----:B--2---:R-:W-:Y:S01]  /*06a0*/  FADD R17, R4, R8 ;  /* 0x0000000804117221 */ /* 0x004fe20000000000 */
[----:B------:R-:W-:Y:S01]  /*06b0*/  @!P2 FADD R26, R26, R26 ;  /* 0x0000001a1a1aa221 */ /* 0x000fe20000000000 */
[C---:B------:R-:W-:Y:S02]  /*06c0*/  FSETP.GT.AND P2, PT, R25.reuse, 128, PT ;  /* 0x430000001900780b */ /* 0x040fe40003f44000 */
[----:B------:R-:W-:Y:S01]  /*06d0*/  FSETP.GEU.AND P6, PT, R25, -25, PT ;  /* 0xc1c800001900780b */ /* 0x000fe20003fce000 */
[----:B------:R-:W-:Y:S01]  /*06e0*/  FMUL R25, R17, 1.4426950216293334961 ;  /* 0x3fb8aa3b11197820 */ /* 0x000fe20000400000 */
[----:B------:R-:W-:Y:S01]  /*06f0*/  FSEL R26, R26, +INF , !P2 ;  /* 0x7f8000001a1a7808 */ /* 0x000fe20005000000 */
[----:B------:R-:W-:-:S04]  /*0700*/  FADD R14, R19, R19 ;  /* 0x00000013130e7221 */ /* 0x000fc80000000000 */
[----:B------:R-:W1:Y:S01]  /*0710*/  FRND R25, R25 ;  /* 0x0000001900197307 */ /* 0x000e620000201000 */
[----:B------:R-:W-:Y:S01]  /*0720*/  @P5 FSEL R14, R26, -1, P6 ;  /* 0xbf8000001a0e5808 */ /* 0x000fe20003000000 */
[----:B------:R-:W-:Y:S01]  /*0730*/  FADD.FTZ R26, |R17|, -RZ ;  /* 0x800000ff111a7221 */ /* 0x000fe20000010200 */
[----:B------:R-:W-:Y:S02]  /*0740*/  FSEL R21, R21, 127, P1 ;  /* 0x42fe000015157808 */ /* 0x000fe40000800000 */
[----:B------:R-:W-:Y:S02]  /*0750*/  FSETP.NEU.AND P6, PT, R16, RZ, PT ;  /* 0x000000ff1000720b */ /* 0x000fe40003fcd000 */
[----:B------:R-:W-:Y:S01]  /*0760*/  FSETP.GEU.AND P5, PT, R26, 0.40999999642372131348, PT ;  /* 0x3ed1eb851a00780b */ /* 0x000fe20003fae000 */
[----:B------:R-:W-:Y:S01]  /*0770*/  @!P1 FADD R22, R22, R22 ;  /* 0x0000001616169221 */ /* 0x000fe20000000000 */
[----:B------:R-:W-:Y:S02]  /*0780*/  FSETP.GT.AND P1, PT, R21, 128, PT ;  /* 0x430000001500780b */ /* 0x000fe40003f24000 */
[----:B-1----:R-:W-:-:S02]  /*0790*/  FSEL R26, R25, RZ, P5 ;  /* 0x000000ff191a7208 */ /* 0x002fc40002800000 */
[----:B------:R-:W-:Y:S02]  /*07a0*/  FSEL R22, R22, +INF , !P1 ;  /* 0x7f80000016167808 */ /* 0x000fe40004800000 */
[----:B------:R-:W-:Y:S01]  /*07b0*/  FSETP.GEU.AND P1, PT, R21, -25, PT ;  /* 0xc1c800001500780b */ /* 0x000fe20003f2e000 */
[----:B------:R-:W-:Y:S01]  /*07c0*/  FFMA.FTZ R21, -R26, 0.693145751953125, R17 ;  /* 0x3f3172001a157823 */ /* 0x000fe20000010111 */
[----:B------:R-:W-:Y:S01]  /*07d0*/  FSETP.GT.AND P2, PT, R13, -R9, PT ;  /* 0x800000090d00720b */ /* 0x000fe20003f44000 */
[----:B------:R-:W-:Y:S01]  /*07e0*/  FADD R13, R16, R16 ;  /* 0x00000010100d7221 */ /* 0x000fe20000000000 */
[----:B------:R-:W-:Y:S01]  /*07f0*/  @P6 FSEL R13, R22, -1, P1 ;  /* 0xbf800000160d6808 */ /* 0x000fe20000800000 */
[C---:B------:R-:W-:Y:S01]  /*0800*/  FFMA.FTZ R21, -R26.reuse, 1.428606765330187045e-06, R21 ;  /* 0x35bfbe8e1a157823 */ /* 0x040fe20000010115 */
[----:B------:R-:W-:-:S03]  /*0810*/  FSETP.NEU.AND P6, PT, R26, 128, PT ;  /* 0x430000001a00780b */ /* 0x000fc60003fcd000 */
[----:B------:R-:W-:Y:S01]  /*0820*/  FFMA.FTZ R28, R21, R18, 0.0083824126049876213074 ;  /* 0x3c095663151c7423 */ /* 0x000fe20000010012 */
[----:B------:R-:W-:-:S03]  /*0830*/  FSEL R22, R26, 127, P6 ;  /* 0x42fe00001a167808 */ /* 0x000fc60003000000 */
[C---:B------:R-:W-:Y:S01]  /*0840*/  FFMA.FTZ R28, R21.reuse, R28, 0.041667830199003219604 ;  /* 0x3d2aabe3151c7423 */ /* 0x040fe2000001001c */
[----:B------:R-:W1:Y:S03]  /*0850*/  MUFU.EX2 R25, R22 ;  /* 0x0000001600197308 */ /* 0x000e660000000800 */
[----:B------:R-:W-:-:S04]  /*0860*/  FFMA.FTZ R28, R21, R28, 0.16666397452354431152 ;  /* 0x3e2aa9f6151c7423 */ /* 0x000fc8000001001c */
[----:B------:R-:W-:-:S04]  /*0870*/  FFMA.FTZ R28, R21, R28, 0.49999994039535522461 ;  /* 0x3efffffe151c7423 */ /* 0x000fc8000001001c */
[----:B------:R-:W-:-:S04]  /*0880*/  FMUL R28, R21, R28 ;  /* 0x0000001c151c7220 */ /* 0x000fc80000400000 */
[----:B------:R-:W-:Y:S01]  /*0890*/  FFMA.FTZ R28, R21, R28, R21 ;  /* 0x0000001c151c7223 */ /* 0x000fe20000010015 */
[----:B-1----:R-:W-:Y:S01]  /*08a0*/  FADD R26, R25, -1 ;  /* 0xbf800000191a7421 */ /* 0x002fe20000000000 */
[----:B------:R-:W-:-:S03]  /*08b0*/  FADD R21, R5, R9 ;  /* 0x0000000905157221 */ /* 0x000fc60000000000 */
[----:B------:R-:W-:Y:S01]  /*08c0*/  FFMA.FTZ R25, R25, R28, R26 ;  /* 0x0000001c19197223 */ /* 0x000fe2000001001a */
[----:B------:R-:W-:Y:S01]  /*08d0*/  FMUL R26, R21, 1.4426950216293334961 ;  /* 0x3fb8aa3b151a7820 */ /* 0x000fe20000400000 */
[----:B------:R-:W-:-:S03]  /*08e0*/  FSETP.GT.AND P1, PT, R12, -R8, PT ;  /* 0x800000080c00720b */ /* 0x000fc60003f24000 */
[----:B------:R-:W1:Y:S01]  /*08f0*/  FRND R12, R26 ;  /* 0x0000001a000c7307 */ /* 0x000e620000201000 */
[----:B------:R-:W-:Y:S01]  /*0900*/  FSEL R27, R23, 127, P4 ;  /* 0x42fe0000171b7808 */ /* 0x000fe20002000000 */
[----:B------:R-:W-:Y:S01]  /*0910*/  @!P4 FADD R24, R24, R24 ;  /* 0x000000181818c221 */ /* 0x000fe20000000000 */
[----:B------:R-:W-:Y:S02]  /*0920*/  FADD.FTZ R23, |R21|, -RZ ;  /* 0x800000ff15177221 */ /* 0x000fe40000010200 */
[----:B------:R-:W-:-:S04]  /*0930*/  FSETP.GT.AND P5, PT, R27, 128, PT ;  /* 0x430000001b00780b */ /* 0x000fc80003fa4000 */
[----:B------:R-:W-:Y:S02]  /*0940*/  FSEL R24, R24, +INF , !P5 ;  /* 0x7f80000018187808 */ /* 0x000fe40006800000 */
[----:B------:R-:W-:Y:S02]  /*0950*/  FSETP.GEU.AND P5, PT, R23, 0.40999999642372131348, PT ;  /* 0x3ed1eb851700780b */ /* 0x000fe40003fae000 */
[----:B------:R-:W-:Y:S02]  /*0960*/  FSETP.NEU.AND P4, PT, R0, RZ, PT ;  /* 0x000000ff0000720b */ /* 0x000fe40003f8d000 */
[----:B-1----:R-:W-:Y:S02]  /*0970*/  FSEL R12, R12, RZ, P5 ;  /* 0x000000ff0c0c7208 */ /* 0x002fe40002800000 */
[----:B------:R-:W-:-:S03]  /*0980*/  FSETP.GEU.AND P5, PT, R27, -25, PT ;  /* 0xc1c800001b00780b */ /* 0x000fc60003fae000 */
[----:B------:R-:W-:Y:S01]  /*0990*/  FFMA.FTZ R27, -R12, 0.693145751953125, R21 ;  /* 0x3f3172000c1b7823 */ /* 0x000fe20000010115 */
[----:B------:R-:W-:-:S03]  /*09a0*/  FADD R23, R0, R0 ;  /* 0x0000000000177221 */ /* 0x000fc60000000000 */
[----:B------:R-:W-:Y:S02]  /*09b0*/  FFMA.FTZ R27, -R12, 1.428606765330187045e-06, R27 ;  /* 0x35bfbe8e0c1b7823 */ /* 0x000fe4000001011b */
[----:B------:R-:W-:Y:S01]  /*09c0*/  @P4 FSEL R23, R24, -1, P5 ;  /* 0xbf80000018174808 */ /* 0x000fe20002800000 */
[----:B------:R-:W-:Y:S01]  /*09d0*/  @!P6 FADD R25, R25, R25 ;  /* 0x000000191919e221 */ /* 0x000fe20000000000 */
[C---:B------:R-:W-:Y:S02]  /*09e0*/  FSETP.GEU.AND P4, PT, R22.reuse, -25, PT ;  /* 0xc1c800001600780b */ /* 0x040fe40003f8e000 */
[----:B------:R-:W-:Y:S01]  /*09f0*/  FSETP.GT.AND P5, PT, R22, 128, PT ;  /* 0x430000001600780b */ /* 0x000fe20003fa4000 */
[----:B------:R-:W-:Y:S01]  /*0a00*/  FFMA.FTZ R22, R27, R18, 0.0083824126049876213074 ;  /* 0x3c0956631b167423 */ /* 0x000fe20000010012 */
[----:B------:R-:W-:-:S03]  /*0a10*/  FSETP.NEU.AND P6, PT, R12, 128, PT ;  /* 0x430000000c00780b */ /* 0x000fc60003fcd000 */
[----:B------:R-:W-:Y:S01]  /*0a20*/  FFMA.FTZ R22, R27, R22, 0.041667830199003219604 ;  /* 0x3d2aabe31b167423 */ /* 0x000fe20000010016 */
[----:B------:R-:W-:Y:S02]  /*0a30*/  FSEL R12, R12, 127, P6 ;  /* 0x42fe00000c0c7808 */ /* 0x000fe40003000000 */
[----:B------:R-:W-:Y:S01]  /*0a40*/  FSEL R25, R25, +INF , !P5 ;  /* 0x7f80000019197808 */ /* 0x000fe20006800000 */
[----:B------:R-:W-:Y:S01]  /*0a50*/  FFMA.FTZ R22, R27, R22, 0.16666397452354431152 ;  /* 0x3e2aa9f61b167423 */ /* 0x000fe20000010016 */
[----:B------:R-:W-:Y:S01]  /*0a60*/  FSETP.NEU.AND P5, PT, R17, RZ, PT ;  /* 0x000000ff1100720b */ /* 0x000fe20003fad000 */
[----:B------:R-:W1:Y:S02]  /*0a70*/  MUFU.EX2 R24, R12 ;  /* 0x0000000c00187308 */ /* 0x000e640000000800 */
[----:B------:R-:W-:-:S04]  /*0a80*/  FFMA.FTZ R22, R27, R22, 0.49999994039535522461 ;  /* 0x3efffffe1b167423 */ /* 0x000fc80000010016 */
[----:B------:R-:W-:-:S04]  /*0a90*/  FMUL R22, R27, R22 ;  /* 0x000000161b167220 */ /* 0x000fc80000400000 */
[----:B------:R-:W-:Y:S01]  /*0aa0*/  FFMA.FTZ R27, R27, R22, R27 ;  /* 0x000000161b1b7223 */ /* 0x000fe2000001001b */
[----:B------:R-:W-:Y:S01]  /*0ab0*/  FADD R22, R17, R17 ;  /* 0x0000001111167221 */ /* 0x000fe20000000000 */
[----:B------:R-:W-:Y:S02]  /*0ac0*/  @P5 FSEL R22, R25, -1, P4 ;  /* 0xbf80000019165808 */ /* 0x000fe40002000000 */
[C---:B------:R-:W-:Y:S01]  /*0ad0*/  FSETP.GT.AND P4, PT, R7.reuse, -R11, PT ;  /* 0x8000000b0700720b */ /* 0x040fe20003f84000 */
[----:B-1----:R-:W-:Y:S01]  /*0ae0*/  FADD R25, R24, -1 ;  /* 0xbf80000018197421 */ /* 0x002fe20000000000 */
[----:B------:R-:W-:Y:S01]  /*0af0*/  FADD R7, R7, R11 ;  /* 0x0000000b07077221 */ /* 0x000fe20000000000 */
[----:B------:R-:W-:Y:S02]  /*0b00*/  FADD R11, R6, R10 ;  /* 0x0000000a060b7221 */ /* 0x000fe40000000000 */
[----:B------:R-:W-:Y:S02]  /*0b10*/  FFMA.FTZ R27, R24, R27, R25 ;  /* 0x0000001b181b7223 */ /* 0x000fe40000010019 */
[----:B------:R-:W-:-:S06]  /*0b20*/  FMUL R25, R11, 1.4426950216293334961 ;  /* 0x3fb8aa3b0b197820 */ /* 0x000fcc0000400000 */
[----:B------:R-:W1:Y:S01]  /*0b30*/  FRND R25, R25 ;  /* 0x0000001900197307 */ /* 0x000e620000201000 */
[----:B------:R-:W-:Y:S01]  /*0b40*/  FADD.FTZ R24, |R11|, -RZ ;  /* 0x800000ff0b187221 */ /* 0x000fe20000010200 */
[----:B------:R-:W-:-:S04]  /*0b50*/  @!P6 FADD R27, R27, R27 ;  /* 0x0000001b1b1be221 */ /* 0x000fc80000000000 */
[----:B------:R-:W-:Y:S02]  /*0b60*/  FSETP.GEU.AND P5, PT, R24, 0.40999999642372131348, PT ;  /* 0x3ed1eb851800780b */ /* 0x000fe40003fae000 */
[----:B------:R-:W-:Y:S02]  /*0b70*/  FSETP.GT.AND P6, PT, R12, 128, PT ;  /* 0x430000000c00780b */ /* 0x000fe40003fc4000 */
[----:B-1----:R-:W-:Y:S02]  /*0b80*/  FSEL R26, R25, RZ, P5 ;  /* 0x000000ff191a7208 */ /* 0x002fe40002800000 */
[----:B------:R-:W-:-:S03]  /*0b90*/  FSEL R28, R27, +INF , !P6 ;  /* 0x7f8000001b1c7808 */ /* 0x000fc60007000000 */
[----:B------:R-:W-:Y:S01]  /*0ba0*/  FFMA.FTZ R27, -R26, 0.693145751953125, R11 ;  /* 0x3f3172001a1b7823 */ /* 0x000fe2000001010b */
[----:B------:R-:W-:-:S03]  /*0bb0*/  FSETP.NEU.AND P6, PT, R21, RZ, PT ;  /* 0x000000ff1500720b */ /* 0x000fc60003fcd000 */
[----:B------:R-:W-:Y:S01]  /*0bc0*/  FFMA.FTZ R25, -R26, 1.428606765330187045e-06, R27 ;  /* 0x35bfbe8e1a197823 */ /* 0x000fe2000001011b */
[----:B------:R-:W-:-:S03]  /*0bd0*/  FSETP.GEU.AND P5, PT, R12, -25, PT ;  /* 0xc1c800000c00780b */ /* 0x000fc60003fae000 */
[----:B------:R-:W-:-:S04]  /*0be0*/  FFMA.FTZ R12, R25, R18, 0.0083824126049876213074 ;  /* 0x3c095663190c7423 */ /* 0x000fc80000010012 */
[----:B------:R-:W-:Y:S01]  /*0bf0*/  FFMA.FTZ R12, R25, R12, 0.041667830199003219604 ;  /* 0x3d2aabe3190c7423 */ /* 0x000fe2000001000c */
[----:B------:R-:W-:-:S03]  /*0c00*/  FADD R24, R21, R21 ;  /* 0x0000001515187221 */ /* 0x000fc60000000000 */
[C---:B------:R-:W-:Y:S01]  /*0c10*/  FFMA.FTZ R12, R25.reuse, R12, 0.16666397452354431152 ;  /* 0x3e2aa9f6190c7423 */ /* 0x040fe2000001000c */
[----:B------:R-:W-:Y:S02]  /*0c20*/  @P6 FSEL R24, R28, -1, P5 ;  /* 0xbf8000001c186808 */ /* 0x000fe40002800000 */
[----:B------:R-:W-:Y:S01]  /*0c30*/  FSETP.NEU.AND P5, PT, R26, 128, PT ;  /* 0x430000001a00780b */ /* 0x000fe20003fad000 */
[----:B------:R-:W-:-:S04]  /*0c40*/  FFMA.FTZ R12, R25, R12, 0.49999994039535522461 ;  /* 0x3efffffe190c7423 */ /* 0x000fc8000001000c */
[----:B------:R-:W-:Y:S01]  /*0c50*/  FMUL R28, R25, R12 ;  /* 0x0000000c191c7220 */ /* 0x000fe20000400000 */
[----:B------:R-:W-:-:S03]  /*0c60*/  FSEL R12, R26, 127, P5 ;  /* 0x42fe00001a0c7808 */ /* 0x000fc60002800000 */
[----:B------:R-:W-:Y:S02]  /*0c70*/  FFMA.FTZ R28, R25, R28, R25 ;  /* 0x0000001c191c7223 */ /* 0x000fe40000010019 */
[----:B------:R-:W1:Y:S01]  /*0c80*/  MUFU.EX2 R25, R12 ;  /* 0x0000000c00197308 */ /* 0x000e620000000800 */
[----:B------:R-:W-:Y:S01]  /*0c90*/  FSEL R15, R20, R15, P3 ;  /* 0x0000000f140f7208 */ /* 0x000fe20001800000 */
[----:B-1----:R-:W-:-:S04]  /*0ca0*/  FADD R20, R25, -1 ;  /* 0xbf80000019147421 */ /* 0x002fc80000000000 */
[----:B------:R-:W-:Y:S01]  /*0cb0*/  FFMA.FTZ R28, R25, R28, R20 ;  /* 0x0000001c191c7223 */ /* 0x000fe20000010014 */
[----:B------:R-:W-:-:S06]  /*0cc0*/  FMUL R25, R7, 1.4426950216293334961 ;  /* 0x3fb8aa3b07197820 */ /* 0x000fcc0000400000 */
[----:B------:R-:W1:Y:S01]  /*0cd0*/  FRND R25, R25 ;  /* 0x0000001900197307 */ /* 0x000e620000201000 */
[----:B------:R-:W-:Y:S01]  /*0ce0*/  FADD.FTZ R20, |R7|, -RZ ;  /* 0x800000ff07147221 */ /* 0x000fe20000010200 */
[----:B------:R-:W-:Y:S01]  /*0cf0*/  @!P5 FADD R28, R28, R28 ;  /* 0x0000001c1c1cd221 */ /* 0x000fe20000000000 */
[----:B------:R-:W-:Y:S02]  /*0d00*/  FSETP.GT.AND P6, PT, R12, 128, PT ;  /* 0x430000000c00780b */ /* 0x000fe40003fc4000 */
[----:B------:R-:W-:Y:S02]  /*0d10*/  FSETP.NEU.AND P3, PT, R11, RZ, PT ;  /* 0x000000ff0b00720b */ /* 0x000fe40003f6d000 */
[----:B------:R-:W-:Y:S02]  /*0d20*/  FSETP.GEU.AND P5, PT, R20, 0.40999999642372131348, PT ;  /* 0x3ed1eb851400780b */ /* 0x000fe40003fae000 */
[----:B------:R-:W-:Y:S02]  /*0d30*/  FSEL R28, R28, +INF , !P6 ;  /* 0x7f8000001c1c7808 */ /* 0x000fe40007000000 */
[----:B------:R-:W-:-:S02]  /*0d40*/  FSETP.GEU.AND P6, PT, R12, -25, PT ;  /* 0xc1c800000c00780b */ /* 0x000fc40003fce000 */
[----:B-1----:R-:W-:Y:S01]  /*0d50*/  FSEL R12, R25, RZ, P5 ;  /* 0x000000ff190c7208 */ /* 0x002fe20002800000 */
[----:B------:R-:W-:-:S04]  /*0d60*/  FADD R20, R11, R11 ;  /* 0x0000000b0b147221 */ /* 0x000fc80000000000 */
[----:B------:R-:W-:Y:S01]  /*0d70*/  FFMA.FTZ R25, -R12, 0.693145751953125, R7 ;  /* 0x3f3172000c197823 */ /* 0x000fe20000010107 */
[----:B------:R-:W-:-:S03]  /*0d80*/  @P3 FSEL R20, R28, -1, P6 ;  /* 0xbf8000001c143808 */ /* 0x000fc60003000000 */
        /* <DEDUP_REMOVED lines=12> */
[----:B------:R-:W-:-:S04]  /*0e50*/  FFMA.FTZ R18, R18, R25, R27 ;  /* 0x0000001912127223 */ /* 0x000fc8000001001b */
[----:B------:R-:W-:Y:S01]  /*0e60*/  @!P3 FADD R18, R18, R18 ;  /* 0x000000121212b221 */ /* 0x000fe20000000000 */
[C---:B------:R-:W-:Y:S02]  /*0e70*/  FSETP.GT.AND P3, PT, R12.reuse, 128, PT ;  /* 0x430000000c00780b */ /* 0x040fe40003f64000 */
[----:B------:R-:W-:Y:S02]  /*0e80*/  FSETP.GEU.AND P6, PT, R12, -25, PT ;  /* 0xc1c800000c00780b */ /* 0x000fe40003fce000 */
[----:B------:R-:W-:Y:S02]  /*0e90*/  FSEL R18, R18, +INF , !P3 ;  /* 0x7f80000012127808 */ /* 0x000fe40005800000 */
[----:B------:R-:W-:Y:S02]  /*0ea0*/  FSEL R14, R19, R14, P0 ;  /* 0x0000000e130e7208 */ /* 0x000fe40000000000 */
[----:B------:R-:W-:Y:S01]  /*0eb0*/  FSEL R18, R18, -1, P6 ;  /* 0xbf80000012127808 */ /* 0x000fe20003000000 */
[----:B------:R-:W-:Y:S01]  /*0ec0*/  @!P5 FADD R18, R7, R7 ;  /* 0x000000070712d221 */ /* 0x000fe20000000000 */
[----:B------:R-:W-:-:S02]  /*0ed0*/  FSETP.GT.AND P3, PT, R6, -R10, PT ;  /* 0x8000000a0600720b */ /* 0x000fc40003f64000 */
[----:B------:R-:W-:Y:S02]  /*0ee0*/  FSETP.GT.AND P6, PT, R4, -R8, PT ;  /* 0x800000080400720b */ /* 0x000fe40003fc4000 */
[----:B------:R-:W-:Y:S02]  /*0ef0*/  FSETP.GT.AND P0, PT, R5, -R9, PT ;  /* 0x800000090500720b */ /* 0x000fe40003f04000 */
[----:B------:R-:W-:Y:S02]  /*0f00*/  FSEL R13, R16, R13, P2 ;  /* 0x0000000d100d7208 */ /* 0x000fe40001000000 */
[----:B------:R-:W-:Y:S02]  /*0f10*/  FSEL R12, R0, R23, P1 ;  /* 0x00000017000c7208 */ /* 0x000fe40000800000 */
[----:B------:R-:W-:Y:S02]  /*0f20*/  FSEL R4, R17, R22, P6 ;  /* 0x0000001611047208 */ /* 0x000fe40003000000 */
[----:B------:R-:W-:-:S02]  /*0f30*/  FSEL R5, R21, R24, P0 ;  /* 0x0000001815057208 */ /* 0x000fc40000000000 */
[----:B------:R-:W-:Y:S02]  /*0f40*/  FSEL R6, R11, R20, P3 ;  /* 0x000000140b067208 */ /* 0x000fe40001800000 */
[----:B------:R-:W-:Y:S01]  /*0f50*/  FSEL R7, R7, R18, P4 ;  /* 0x0000001207077208 */ /* 0x000fe20002000000 */
[----:B------:R-:W-:Y:S04]  /*0f60*/  STG.E.128 desc[UR4][R2.64], R12 ;  /* 0x0000000c02007986 */ /* 0x000fe8000c101d04 */
[----:B------:R-:W-:Y:S01]  /*0f70*/  STG.E.128 desc[UR4][R2.64+0x800], R4 ;  /* 0x0008000402007986 */ /* 0x000fe2000c101d04 */
[----:B------:R-:W-:Y:S05]  /*0f80*/  EXIT ;  /* 0x000000000000794d */ /* 0x000fea0003800000 */
.L_x_0:
[----:B------:R-:W-:-:S00]  /*0f90*/  BRA `(.L_x_0) ;  /* 0xfffffffc00fc7947 */ /* 0x000fc0000383ffff */
[----:B------:R-:W-:-:S00]  /*0fa0*/  NOP ;  /* 0x0000000000007918 */ /* 0x000fc00000000000 */
        /* <DEDUP_REMOVED lines=13> */
.L_x_1:


//--------------------- .nv.global.init           --------------------------
	.section	.nv.global.init,"aw",@progbits
.nv.global.init:
	.type		_$_str,@object
	.size		_$_str,(.L_0 - _$_str)
_$_str:
        /*0000*/ 	.byte	0x5f, 0x5f, 0x43, 0x55, 0x44, 0x41, 0x5f, 0x46, 0x54, 0x5a, 0x00
.L_0:


//--------------------- .nv.constant0.triton_poi_fused_convolution_elu_33 --------------------------
	.section	.nv.constant0.triton_poi_fused_convolution_elu_33,"a",@progbits
	.sectionflags	@""
	.align	4
.nv.constant0.triton_poi_fused_convolution_elu_33:
	.zero		548
